	.headerflags	@"EF_CUDA_TEXMODE_UNIFIED EF_CUDA_64BIT_ADDRESS EF_CUDA_ACCELERATORS EF_CUDA_SM90 EF_CUDA_VIRTUAL_SM(EF_CUDA_SM90)"
	.elftype	@"ET_EXEC"


//--------------------- .nv.info                  --------------------------
	.section	.nv.info,"",@"SHT_CUDA_INFO"
	.align	4


	//----- nvinfo : EIATTR_REGCOUNT
	.align		4
        /*0000*/ 	.byte	0x04, 0x2f
        /*0002*/ 	.short	(.L_3 - .L_2)
	.align		4
.L_2:
        /*0004*/ 	.word	index@(triton_poi_fused__native_batch_norm_legit_no_training_convolution_relu_8)
        /*0008*/ 	.word	0x00000018


	//----- nvinfo : EIATTR_MIN_STACK_SIZE
	.align		4
.L_3:
        /*000c*/ 	.byte	0x04, 0x12
        /*000e*/ 	.short	(.L_5 - .L_4)
	.align		4
.L_4:
        /*0010*/ 	.word	index@(triton_poi_fused__native_batch_norm_legit_no_training_convolution_relu_8)
        /*0014*/ 	.word	0x00000000


	//----- nvinfo : EIATTR_FRAME_SIZE
	.align		4
.L_5:
        /*0018*/ 	.byte	0x04, 0x11
        /*001a*/ 	.short	(.L_7 - .L_6)
	.align		4
.L_6:
        /*001c*/ 	.word	index@(triton_poi_fused__native_batch_norm_legit_no_training_convolution_relu_8)
        /*0020*/ 	.word	0x00000000


	//----- nvinfo : EIATTR_MIN_STACK_SIZE
	.align		4
.L_7:
        /*0024*/ 	.byte	0x04, 0x12
        /*0026*/ 	.short	(.L_9 - .L_8)
	.align		4
.L_8:
        /*0028*/ 	.word	index@(triton_poi_fused__native_batch_norm_legit_no_training_convolution_relu_8)
        /*002c*/ 	.word	0x00000000
.L_9:


//--------------------- .nv.info.triton_poi_fused__native_batch_norm_legit_no_training_convolution_relu_8 --------------------------
	.section	.nv.info.triton_poi_fused__native_batch_norm_legit_no_training_convolution_relu_8,"",@"SHT_CUDA_INFO"
	.sectionflags	@""
	.align	4


	//----- nvinfo : EIATTR_CUDA_API_VERSION
	.align		4
        /*0000*/ 	.byte	0x04, 0x37
        /*0002*/ 	.short	(.L_11 - .L_10)
.L_10:
        /*0004*/ 	.word	0x0000007c


	//----- nvinfo : EIATTR_KPARAM_INFO
	.align		4
.L_11:
        /*0008*/ 	.byte	0x04, 0x17
        /*000a*/ 	.short	(.L_13 - .L_12)
.L_12:
        /*000c*/ 	.word	0x00000000
        /*0010*/ 	.short	0x0007
        /*0012*/ 	.short	0x0038
        /*0014*/ 	.byte	0x00, 0xf0, 0x11, 0x00


	//----- nvinfo : EIATTR_KPARAM_INFO
	.align		4
.L_13:
        /*0018*/ 	.byte	0x04, 0x17
        /*001a*/ 	.short	(.L_15 - .L_14)
.L_14:
        /*001c*/ 	.word	0x00000000
        /*0020*/ 	.short	0x0006
        /*0022*/ 	.short	0x0030
        /*0024*/ 	.byte	0x00, 0xf4, 0x21, 0x00


	//----- nvinfo : EIATTR_KPARAM_INFO
	.align		4
.L_15:
        /*0028*/ 	.byte	0x04, 0x17
        /*002a*/ 	.short	(.L_17 - .L_16)
.L_16:
        /*002c*/ 	.word	0x00000000
        /*0030*/ 	.short	0x0005
        /*0032*/ 	.short	0x0028
        /*0034*/ 	.byte	0x00, 0xf4, 0x21, 0x00


	//----- nvinfo : EIATTR_KPARAM_INFO
	.align		4
.L_17:
        /*0038*/ 	.byte	0x04, 0x17
        /*003a*/ 	.short	(.L_19 - .L_18)
.L_18:
        /*003c*/ 	.word	0x00000000
        /*0040*/ 	.short	0x0004
        /*0042*/ 	.short	0x0020
        /*0044*/ 	.byte	0x00, 0xf4, 0x21, 0x00


	//----- nvinfo : EIATTR_KPARAM_INFO
	.align		4
.L_19:
        /*0048*/ 	.byte	0x04, 0x17
        /*004a*/ 	.short	(.L_21 - .L_20)
.L_20:
        /*004c*/ 	.word	0x00000000
        /*0050*/ 	.short	0x0003
        /*0052*/ 	.short	0x0018
        /*0054*/ 	.byte	0x00, 0xf4, 0x21, 0x00


	//----- nvinfo : EIATTR_KPARAM_INFO
	.align		4
.L_21:
        /*0058*/ 	.byte	0x04, 0x17
        /*005a*/ 	.short	(.L_23 - .L_22)
.L_22:
        /*005c*/ 	.word	0x00000000
        /*0060*/ 	.short	0x0002
        /*0062*/ 	.short	0x0010
        /*0064*/ 	.byte	0x00, 0xf4, 0x21, 0x00


	//----- nvinfo : EIATTR_KPARAM_INFO
	.align		4
.L_23:
        /*0068*/ 	.byte	0x04, 0x17
        /*006a*/ 	.short	(.L_25 - .L_24)
.L_24:
        /*006c*/ 	.word	0x00000000
        /*0070*/ 	.short	0x0001
        /*0072*/ 	.short	0x0008
        /*0074*/ 	.byte	0x00, 0xf4, 0x21, 0x00


	//----- nvinfo : EIATTR_KPARAM_INFO
	.align		4
.L_25:
        /*0078*/ 	.byte	0x04, 0x17
        /*007a*/ 	.short	(.L_27 - .L_26)
.L_26:
        /*007c*/ 	.word	0x00000000
        /*0080*/ 	.short	0x0000
        /*0082*/ 	.short	0x0000
        /*0084*/ 	.byte	0x00, 0xf4, 0x21, 0x00


	//----- nvinfo : EIATTR_SPARSE_MMA_MASK
	.align		4
.L_27:
        /*0088*/ 	.byte	0x03, 0x50
        /*008a*/ 	.short	0x0000


	//----- nvinfo : EIATTR_MAXREG_COUNT
	.align		4
        /*008c*/ 	.byte	0x03, 0x1b
        /*008e*/ 	.short	0x00ff


	//----- nvinfo : EIATTR_EXIT_INSTR_OFFSETS
	.align		4
        /*0090*/ 	.byte	0x04, 0x1c
        /*0092*/ 	.short	(.L_29 - .L_28)


	//   ....[0]....
.L_28:
        /*0094*/ 	.word	0x00000430


	//----- nvinfo : EIATTR_REQNTID
	.align		4
.L_29:
        /*0098*/ 	.byte	0x04, 0x10
        /*009a*/ 	.short	(.L_31 - .L_30)
.L_30:
        /*009c*/ 	.word	0x00000080
        /*00a0*/ 	.word	0x00000001
        /*00a4*/ 	.word	0x00000001


	//----- nvinfo : EIATTR_CBANK_PARAM_SIZE
	.align		4
.L_31:
        /*00a8*/ 	.byte	0x03, 0x19
        /*00aa*/ 	.short	0x003c


	//----- nvinfo : EIATTR_PARAM_CBANK
	.align		4
        /*00ac*/ 	.byte	0x04, 0x0a
        /*00ae*/ 	.short	(.L_33 - .L_32)
	.align		4
.L_32:
        /*00b0*/ 	.word	index@(.nv.constant0.triton_poi_fused__native_batch_norm_legit_no_training_convolution_relu_8)
        /*00b4*/ 	.short	0x0210
        /*00b6*/ 	.short	0x003c


	//----- nvinfo : EIATTR_SW_WAR
	.align		4
.L_33:
        /*00b8*/ 	.byte	0x04, 0x36
        /*00ba*/ 	.short	(.L_35 - .L_34)
.L_34:
        /*00bc*/ 	.word	0x00000008
.L_35:


//--------------------- .nv.callgraph             --------------------------
	.section	.nv.callgraph,"",@"SHT_CUDA_CALLGRAPH"
	.align	4
	.sectionentsize	8
	.align		4
        /*0000*/ 	.word	0x00000000
	.align		4
        /*0004*/ 	.word	0xffffffff
	.align		4
        /*0008*/ 	.word	0x00000000
	.align		4
        /*000c*/ 	.word	0xfffffffe
	.align		4
        /*0010*/ 	.word	0x00000000
	.align		4
        /*0014*/ 	.word	0xfffffffd
	.align		4
        /*0018*/ 	.word	0x00000000
	.align		4
        /*001c*/ 	.word	0xfffffffc


//--------------------- .nv.constant4             --------------------------
	.section	.nv.constant4,"a",@progbits
	.align	8
	.align		8
.nv.constant4:
        /*0000*/ 	.dword	_$_str
	.align		8
        /*0008*/ 	.dword	_$_str_$_2


//--------------------- .text.triton_poi_fused__native_batch_norm_legit_no_training_convolution_relu_8 --------------------------
	.section	.text.triton_poi_fused__native_batch_norm_legit_no_training_convolution_relu_8,"ax",@progbits
	.align	128
        .global         triton_poi_fused__native_batch_norm_legit_no_training_convolution_relu_8
        .type           triton_poi_fused__native_batch_norm_legit_no_training_convolution_relu_8,@function
        .size           triton_poi_fused__native_batch_norm_legit_no_training_convolution_relu_8,(.L_x_1 - triton_poi_fused__native_batch_norm_legit_no_training_convolution_relu_8)
        .other          triton_poi_fused__native_batch_norm_legit_no_training_convolution_relu_8,@"STO_CUDA_ENTRY STV_DEFAULT"
triton_poi_fused__native_batch_norm_legit_no_training_convolution_relu_8:
.text.triton_poi_fused__native_batch_norm_legit_no_training_convolution_relu_8:
[----:B------:R-:W-:Y:S01]  /*0000*/  LDC R1, c[0x0][0x28] ;  /* 0x00000a00ff017b82 */ /* 0x000fe20000000800 */
[----:B------:R-:W1:Y:S07]  /*0010*/  S2R R0, SR_TID.X ;  /* 0x0000000000007919 */ /* 0x000e6e0000002100 */
[----:B------:R-:W2:Y:S01]  /*0020*/  LDC.64 R8, c[0x0][0x228] ;  /* 0x00008a00ff087b82 */ /* 0x000ea20000000a00 */
[----:B------:R-:W-:Y:S01]  /*0030*/  ULDC.64 UR4, c[0x0][0x208] ;  /* 0x0000820000047ab9 */ /* 0x000fe20000000a00 */
[----:B------:R-:W3:Y:S06]  /*0040*/  S2R R5, SR_CTAID.X ;  /* 0x0000000000057919 */ /* 0x000eec0000002500 */
[----:B------:R-:W4:Y:S08]  /*0050*/  LDC.64 R6, c[0x0][0x218] ;  /* 0x00008600ff067b82 */ /* 0x000f300000000a00 */
[----:B------:R-:W5:Y:S08]  /*0060*/  LDC.64 R14, c[0x0][0x220] ;  /* 0x00008800ff0e7b82 */ /* 0x000f700000000a00 */
[----:B------:R-:W5:Y:S01]  /*0070*/  LDC.64 R12, c[0x0][0x238] ;  /* 0x00008e00ff0c7b82 */ /* 0x000f620000000a00 */
[----:B-1----:R-:W-:-:S07]  /*0080*/  SHF.L.U32 R0, R0, 0x1, RZ ;  /* 0x0000000100007819 */ /* 0x002fce00000006ff */
[----:B------:R-:W1:Y:S01]  /*0090*/  LDC.64 R16, c[0x0][0x230] ;  /* 0x00008c00ff107b82 */ /* 0x000e620000000a00 */
[----:B---3--:R-:W-:Y:S02]  /*00a0*/  SHF.R.S32.HI R3, RZ, 0x17, R5 ;  /* 0x00000017ff037819 */ /* 0x008fe40000011405 */
[----:B------:R-:W-:Y:S02]  /*00b0*/  LOP3.LUT R0, R0, 0xfe, RZ, 0xc0, !PT ;  /* 0x000000fe00007812 */ /* 0x000fe400078ec0ff */
[----:B------:R-:W-:Y:S02]  /*00c0*/  SGXT R3, R3, 0x1 ;  /* 0x000000010303781a */ /* 0x000fe40000000200 */
[----:B------:R-:W-:-:S04]  /*00d0*/  LEA R0, R5, R0, 0x8 ;  /* 0x0000000005007211 */ /* 0x000fc800078e40ff */
[----:B------:R-:W-:-:S04]  /*00e0*/  LEA.HI R3, R3, R0, RZ, 0x8 ;  /* 0x0000000003037211 */ /* 0x000fc800078f40ff */
[----:B------:R-:W-:-:S04]  /*00f0*/  LOP3.LUT R3, R3, 0xffffff00, RZ, 0xc0, !PT ;  /* 0xffffff0003037812 */ /* 0x000fc800078ec0ff */
[----:B------:R-:W-:Y:S02]  /*0100*/  IADD3 R10, R0, -R3, RZ ;  /* 0x80000003000a7210 */ /* 0x000fe40007ffe0ff */
[----:B------:R-:W3:Y:S03]  /*0110*/  LDC.64 R2, c[0x0][0x210] ;  /* 0x00008400ff027b82 */ /* 0x000ee60000000a00 */
[----:B--2---:R-:W-:-:S06]  /*0120*/  IMAD.WIDE R8, R10, 0x4, R8 ;  /* 0x000000040a087825 */ /* 0x004fcc00078e0208 */
[----:B------:R-:W2:Y:S01]  /*0130*/  LDG.E.EL.64 R8, desc[UR4][R8.64] ;  /* 0x0000000408087981 */ /* 0x000ea2000c2e1b00 */
[----:B----4-:R-:W-:-:S06]  /*0140*/  IMAD.WIDE R6, R10, 0x4, R6 ;  /* 0x000000040a067825 */ /* 0x010fcc00078e0206 */
[----:B------:R-:W4:Y:S01]  /*0150*/  LDG.E.EL.64 R6, desc[UR4][R6.64] ;  /* 0x0000000406067981 */ /* 0x000f22000c2e1b00 */
[----:B---3--:R-:W-:-:S05]  /*0160*/  IMAD.WIDE R2, R0, 0x4, R2 ;  /* 0x0000000400027825 */ /* 0x008fca00078e0202 */
[----:B------:R-:W4:Y:S01]  /*0170*/  LDG.E.64 R4, desc[UR4][R2.64] ;  /* 0x0000000402047981 */ /* 0x000f22000c1e1b00 */
[----:B-----5:R-:W-:-:S04]  /*0180*/  IMAD.WIDE R14, R10, 0x4, R14 ;  /* 0x000000040a0e7825 */ /* 0x020fc800078e020e */
[C---:B0-----:R-:W-:Y:S02]  /*0190*/  IMAD.WIDE R12, R10.reuse, 0x4, R12 ;  /* 0x000000040a0c7825 */ /* 0x041fe400078e020c */
[----:B------:R-:W3:Y:S02]  /*01a0*/  LDG.E.EL.64 R14, desc[UR4][R14.64] ;  /* 0x000000040e0e7981 */ /* 0x000ee4000c2e1b00 */
[----:B-1----:R-:W-:Y:S02]  /*01b0*/  IMAD.WIDE R16, R10, 0x4, R16 ;  /* 0x000000040a107825 */ /* 0x002fe400078e0210 */
[----:B------:R-:W5:Y:S04]  /*01c0*/  LDG.E.EL.64 R12, desc[UR4][R12.64] ;  /* 0x000000040c0c7981 */ /* 0x000f68000c2e1b00 */
[----:B------:R0:W5:Y:S01]  /*01d0*/  LDG.E.EL.64 R10, desc[UR4][R16.64] ;  /* 0x00000004100a7981 */ /* 0x000162000c2e1b00 */
[----:B------:R-:W-:Y:S01]  /*01e0*/  HFMA2.MMA R21, -RZ, RZ, 1.625, 0 ;  /* 0x3e800000ff157435 */ /* 0x000fe200000001ff */
[----:B--2---:R-:W-:Y:S01]  /*01f0*/  FADD R8, R8, 9.9999997473787516356e-06 ;  /* 0x3727c5ac08087421 */ /* 0x004fe20000000000 */
[----:B------:R-:W-:-:S03]  /*0200*/  FADD R18, R9, 9.9999997473787516356e-06 ;  /* 0x3727c5ac09127421 */ /* 0x000fc60000000000 */
[----:B------:R1:W2:Y:S08]  /*0210*/  MUFU.SQRT R19, R8 ;  /* 0x0000000800137308 */ /* 0x0002b00000002000 */
[----:B------:R-:W0:Y:S01]  /*0220*/  MUFU.SQRT R20, R18 ;  /* 0x0000001200147308 */ /* 0x000e220000002000 */
[----:B-1----:R-:W1:Y:S01]  /*0230*/  LDC.64 R8, c[0x0][0x240] ;  /* 0x00009000ff087b82 */ /* 0x002e620000000a00 */
[----:B--2---:R-:W-:-:S02]  /*0240*/  FSETP.GT.AND P3, PT, R19, 8.50705917302346158658e+37, PT ;  /* 0x7e8000001300780b */ /* 0x004fc40003f64000 */
[----:B------:R-:W-:Y:S02]  /*0250*/  FSETP.GEU.AND P1, PT, R19, 1.175494350822287508e-38, PT ;  /* 0x008000001300780b */ /* 0x000fe40003f2e000 */
[C---:B0-----:R-:W-:Y:S02]  /*0260*/  FSETP.GT.AND P4, PT, R20.reuse, 8.50705917302346158658e+37, PT ;  /* 0x7e8000001400780b */ /* 0x041fe40003f84000 */
[----:B------:R-:W-:-:S07]  /*0270*/  FSETP.GEU.AND P0, PT, R20, 1.175494350822287508e-38, PT ;  /* 0x008000001400780b */ /* 0x000fce0003f0e000 */
[----:B------:R-:W-:-:S04]  /*0280*/  @P3 FMUL R19, R19, 0.25 ;  /* 0x3e80000013133820 */ /* 0x000fc80000400000 */
[----:B------:R-:W-:Y:S01]  /*0290*/  @!P1 FMUL R19, R19, 16777216 ;  /* 0x4b80000013139820 */ /* 0x000fe20000400000 */
[----:B------:R-:W-:-:S04]  /*02a0*/  @P4 FMUL R20, R20, 0.25 ;  /* 0x3e80000014144820 */ /* 0x000fc80000400000 */
[----:B------:R-:W-:Y:S01]  /*02b0*/  @!P0 FMUL R20, R20, 16777216 ;  /* 0x4b80000014148820 */ /* 0x000fe20000400000 */
[----:B------:R-:W0:Y:S01]  /*02c0*/  MUFU.RCP R19, R19 ;  /* 0x0000001300137308 */ /* 0x000e220000001000 */
[C---:B----4-:R-:W-:Y:S01]  /*02d0*/  FSETP.GEU.AND P2, PT, R4.reuse, -R6, PT ;  /* 0x800000060400720b */ /* 0x050fe20003f4e000 */
[----:B------:R-:W-:Y:S01]  /*02e0*/  FADD R16, R4, R6 ;  /* 0x0000000604107221 */ /* 0x000fe20000000000 */
[----:B------:R-:W-:-:S05]  /*02f0*/  FSEL R6, R21, 1, P3 ;  /* 0x3f80000015067808 */ /* 0x000fca0001800000 */
[----:B------:R-:W2:Y:S01]  /*0300*/  MUFU.RCP R20, R20 ;  /* 0x0000001400147308 */ /* 0x000ea20000001000 */
[----:B------:R-:W-:Y:S01]  /*0310*/  FADD R17, R5, R7 ;  /* 0x0000000705117221 */ /* 0x000fe20000000000 */
[----:B------:R-:W-:Y:S02]  /*0320*/  FSEL R21, R21, 1, P4 ;  /* 0x3f80000015157808 */ /* 0x000fe40002000000 */
[----:B------:R-:W-:Y:S01]  /*0330*/  FSETP.GEU.AND P3, PT, R5, -R7, PT ;  /* 0x800000070500720b */ /* 0x000fe20003f6e000 */
[----:B------:R-:W-:Y:S01]  /*0340*/  @!P1 FMUL R6, R6, 16777216 ;  /* 0x4b80000006069820 */ /* 0x000fe20000400000 */
[----:B------:R-:W-:Y:S01]  /*0350*/  FSEL R5, R16, RZ, P2 ;  /* 0x000000ff10057208 */ /* 0x000fe20001000000 */
[----:B------:R-:W-:Y:S01]  /*0360*/  @!P0 FMUL R21, R21, 16777216 ;  /* 0x4b80000015158820 */ /* 0x000fe20000400000 */
[----:B------:R-:W-:Y:S01]  /*0370*/  FSEL R4, R17, RZ, P3 ;  /* 0x000000ff11047208 */ /* 0x000fe20001800000 */
[----:B0-----:R-:W-:Y:S02]  /*0380*/  FMUL R6, R19, R6 ;  /* 0x0000000613067220 */ /* 0x001fe40000400000 */
[----:B---3--:R-:W-:-:S02]  /*0390*/  FADD R5, -R14, R5 ;  /* 0x000000050e057221 */ /* 0x008fc40000000100 */
[----:B------:R-:W-:Y:S01]  /*03a0*/  FADD R4, -R15, R4 ;  /* 0x000000040f047221 */ /* 0x000fe20000000100 */
[----:B--2---:R-:W-:Y:S01]  /*03b0*/  FMUL R21, R20, R21 ;  /* 0x0000001514157220 */ /* 0x004fe20000400000 */
[----:B------:R-:W-:-:S03]  /*03c0*/  FMUL R5, R5, R6 ;  /* 0x0000000605057220 */ /* 0x000fc60000400000 */
[----:B------:R-:W-:Y:S01]  /*03d0*/  FMUL R4, R4, R21 ;  /* 0x0000001504047220 */ /* 0x000fe20000400000 */
[----:B-1----:R-:W-:-:S04]  /*03e0*/  IMAD.WIDE R8, R0, 0x4, R8 ;  /* 0x0000000400087825 */ /* 0x002fc800078e0208 */
[----:B-----5:R-:W-:Y:S01]  /*03f0*/  FFMA R10, R10, R5, R12 ;  /* 0x000000050a0a7223 */ /* 0x020fe2000000000c */
[----:B------:R-:W-:Y:S01]  /*0400*/  FFMA R11, R11, R4, R13 ;  /* 0x000000040b0b7223 */ /* 0x000fe2000000000d */
[----:B------:R-:W-:Y:S04]  /*0410*/  STG.E.64 desc[UR4][R2.64], R16 ;  /* 0x0000001002007986 */ /* 0x000fe8000c101b04 */
[----:B------:R-:W-:Y:S01]  /*0420*/  STG.E.64 desc[UR4][R8.64], R10 ;  /* 0x0000000a08007986 */ /* 0x000fe2000c101b04 */
[----:B------:R-:W-:Y:S05]  /*0430*/  EXIT ;  /* 0x000000000000794d */ /* 0x000fea0003800000 */
.L_x_0:
[----:B------:R-:W-:-:S00]  /*0440*/  BRA `(.L_x_0) ;  /* 0xfffffffc00fc7947 */ /* 0x000fc0000383ffff */
[----:B------:R-:W-:-:S00]  /*0450*/  NOP ;  /* 0x0000000000007918 */ /* 0x000fc00000000000 */
        /* <DEDUP_REMOVED lines=10> */
.L_x_1:


//--------------------- .nv.global.init           --------------------------
	.section	.nv.global.init,"aw",@progbits
.nv.global.init:
	.type		_$_str,@object
	.size		_$_str,(_$_str_$_2 - _$_str)
_$_str:
        /*0000*/ 	.byte	0x5f, 0x5f, 0x43, 0x55, 0x44, 0x41, 0x5f, 0x46, 0x54, 0x5a, 0x00
	.type		_$_str_$_2,@object
	.size		_$_str_$_2,(.L_1 - _$_str_$_2)
_$_str_$_2:
        /*000b*/ 	.byte	0x5f, 0x5f, 0x43, 0x55, 0x44, 0x41, 0x5f, 0x50, 0x52, 0x45, 0x43, 0x5f, 0x53, 0x51, 0x52, 0x54
        /*001b*/ 	.byte	0x00
.L_1:


//--------------------- .nv.constant0.triton_poi_fused__native_batch_norm_legit_no_training_convolution_relu_8 --------------------------
	.section	.nv.constant0.triton_poi_fused__native_batch_norm_legit_no_training_convolution_relu_8,"a",@progbits
	.sectionflags	@""
	.align	4
.nv.constant0.triton_poi_fused__native_batch_norm_legit_no_training_convolution_relu_8:
	.zero		588
